//
// Generated by NVIDIA NVVM Compiler
//
// Compiler Build ID: CL-36424714
// Cuda compilation tools, release 13.0, V13.0.88
// Based on NVVM 20.0.0
//

.version 9.0
.target sm_100
.address_size 64

	// .globl	_Z11add_vectorsPfS_S_i

.visible .entry _Z11add_vectorsPfS_S_i(
	.param .u64 .ptr .align 1 _Z11add_vectorsPfS_S_i_param_0,
	.param .u64 .ptr .align 1 _Z11add_vectorsPfS_S_i_param_1,
	.param .u64 .ptr .align 1 _Z11add_vectorsPfS_S_i_param_2,
	.param .u32 _Z11add_vectorsPfS_S_i_param_3
)
{
	.reg .pred 	%p<2>;
	.reg .b32 	%r<6>;
	.reg .b32 	%f<4>;
	.reg .b64 	%rd<11>;

	ld.param.u64 	%rd1, [_Z11add_vectorsPfS_S_i_param_0];
	ld.param.u64 	%rd2, [_Z11add_vectorsPfS_S_i_param_1];
	ld.param.u64 	%rd3, [_Z11add_vectorsPfS_S_i_param_2];
	ld.param.u32 	%r2, [_Z11add_vectorsPfS_S_i_param_3];
	mov.u32 	%r3, %ctaid.x;
	mov.u32 	%r4, %ntid.x;
	mov.u32 	%r5, %tid.x;
	mad.lo.s32 	%r1, %r3, %r4, %r5;
	setp.ge.s32 	%p1, %r1, %r2;
	@%p1 bra 	$L__BB0_2;
	cvta.to.global.u64 	%rd4, %rd2;
	cvta.to.global.u64 	%rd5, %rd3;
	cvta.to.global.u64 	%rd6, %rd1;
	mul.wide.s32 	%rd7, %r1, 4;
	add.s64 	%rd8, %rd4, %rd7;
	ld.global.f32 	%f1, [%rd8];
	add.s64 	%rd9, %rd5, %rd7;
	ld.global.f32 	%f2, [%rd9];
	add.f32 	%f3, %f1, %f2;
	add.s64 	%rd10, %rd6, %rd7;
	st.global.f32 	[%rd10], %f3;
$L__BB0_2:
	ret;

}


// ===== COMPILED SASS (sm_100) =====

	.target	sm_100

	.elftype	@"ET_EXEC"


//--------------------- .note.nv.tkinfo           --------------------------
	.section	.note.nv.tkinfo,"",@"SHT_NOTE"
	.sectionflags	@"SHF_NOTE_NV_TKINFO"
	.tkinfo
        /*0018*/ 	.word	0x00000002
        /*0030*/ 	.string	""
        /*0030*/ 	.string	"ptxas"
        /*0030*/ 	.string	"Cuda compilation tools, release 13.0, V13.0.88"
        /*0030*/ 	.string	"Build cuda_13.0.r13.0/compiler.36424714_0"
        /*0030*/ 	.string	"-arch sm_100 -m 64 "



//--------------------- .note.nv.cuinfo           --------------------------
	.section	.note.nv.cuinfo,"",@"SHT_NOTE"
	.sectionflags	@"SHF_NOTE_NV_CUINFO"
        /*0018*/ 	.short	0x0002
        /*001a*/ 	.short	0x0064
        /*001c*/ 	.short	0x0082
	.zero		2


//--------------------- .nv.info                  --------------------------
	.section	.nv.info,"",@"SHT_CUDA_INFO"
	.align	4


	//----- nvinfo : EIATTR_REGCOUNT
	.align		4
        /*0000*/ 	.byte	0x04, 0x2f
        /*0002*/ 	.short	(.L_1 - .L_0)
	.align		4
.L_0:
        /*0004*/ 	.word	index@(_Z11add_vectorsPfS_S_i)
        /*0008*/ 	.word	0x0000000c


	//----- nvinfo : EIATTR_FRAME_SIZE
	.align		4
.L_1:
        /*000c*/ 	.byte	0x04, 0x11
        /*000e*/ 	.short	(.L_3 - .L_2)
	.align		4
.L_2:
        /*0010*/ 	.word	index@(_Z11add_vectorsPfS_S_i)
        /*0014*/ 	.word	0x00000000


	//----- nvinfo : EIATTR_MIN_STACK_SIZE
	.align		4
.L_3:
        /*0018*/ 	.byte	0x04, 0x12
        /*001a*/ 	.short	(.L_5 - .L_4)
	.align		4
.L_4:
        /*001c*/ 	.word	index@(_Z11add_vectorsPfS_S_i)
        /*0020*/ 	.word	0x00000000
.L_5:


//--------------------- .nv.compat                --------------------------
	.section	.nv.compat,"",@"SHT_CUDA_COMPAT_INFO"
	.align	4
        /*0000*/ 	.byte	0x02, 0x09, 0x00, 0x00, 0x02, 0x02, 0x01, 0x00, 0x02, 0x05, 0x05, 0x00, 0x03, 0x07, 0x01, 0x01
        /*0010*/ 	.byte	0x02, 0x03, 0x00, 0x00, 0x02, 0x06, 0x01, 0x00, 0x04, 0x0b, 0x08, 0x00, 0x09, 0x00, 0x00, 0x00
        /*0020*/ 	.byte	0x00, 0x00, 0x00, 0x00


//--------------------- .nv.info._Z11add_vectorsPfS_S_i --------------------------
	.section	.nv.info._Z11add_vectorsPfS_S_i,"",@"SHT_CUDA_INFO"
	.sectionflags	@""
	.align	4


	//----- nvinfo : EIATTR_CUDA_API_VERSION
	.align		4
        /*0000*/ 	.byte	0x04, 0x37
        /*0002*/ 	.short	(.L_7 - .L_6)
.L_6:
        /*0004*/ 	.word	0x00000082


	//----- nvinfo : EIATTR_KPARAM_INFO
	.align		4
.L_7:
        /*0008*/ 	.byte	0x04, 0x17
        /*000a*/ 	.short	(.L_9 - .L_8)
.L_8:
        /*000c*/ 	.word	0x00000000
        /*0010*/ 	.short	0x0003
        /*0012*/ 	.short	0x0018
        /*0014*/ 	.byte	0x00, 0xf0, 0x11, 0x00


	//----- nvinfo : EIATTR_KPARAM_INFO
	.align		4
.L_9:
        /*0018*/ 	.byte	0x04, 0x17
        /*001a*/ 	.short	(.L_11 - .L_10)
.L_10:
        /*001c*/ 	.word	0x00000000
        /*0020*/ 	.short	0x0002
        /*0022*/ 	.short	0x0010
        /*0024*/ 	.byte	0x00, 0xf5, 0x21, 0x00


	//----- nvinfo : EIATTR_KPARAM_INFO
	.align		4
.L_11:
        /*0028*/ 	.byte	0x04, 0x17
        /*002a*/ 	.short	(.L_13 - .L_12)
.L_12:
        /*002c*/ 	.word	0x00000000
        /*0030*/ 	.short	0x0001
        /*0032*/ 	.short	0x0008
        /*0034*/ 	.byte	0x00, 0xf5, 0x21, 0x00


	//----- nvinfo : EIATTR_KPARAM_INFO
	.align		4
.L_13:
        /*0038*/ 	.byte	0x04, 0x17
        /*003a*/ 	.short	(.L_15 - .L_14)
.L_14:
        /*003c*/ 	.word	0x00000000
        /*0040*/ 	.short	0x0000
        /*0042*/ 	.short	0x0000
        /*0044*/ 	.byte	0x00, 0xf5, 0x21, 0x00


	//----- nvinfo : EIATTR_SPARSE_MMA_MASK
	.align		4
.L_15:
        /*0048*/ 	.byte	0x03, 0x50
        /*004a*/ 	.short	0x0000


	//----- nvinfo : EIATTR_MAXREG_COUNT
	.align		4
        /*004c*/ 	.byte	0x03, 0x1b
        /*004e*/ 	.short	0x00ff


	//----- nvinfo : EIATTR_MERCURY_ISA_VERSION
	.align		4
        /*0050*/ 	.byte	0x03, 0x5f
        /*0052*/ 	.short	0x0101


	//----- nvinfo : EIATTR_VRC_CTA_INIT_COUNT
	.align		4
        /*0054*/ 	.byte	0x02, 0x4a
	.zero		1
	.zero		1


	//----- nvinfo : EIATTR_EXIT_INSTR_OFFSETS
	.align		4
        /*0058*/ 	.byte	0x04, 0x1c
        /*005a*/ 	.short	(.L_17 - .L_16)


	//   ....[0]....
.L_16:
        /*005c*/ 	.word	0x00000070


	//   ....[1]....
        /*0060*/ 	.word	0x00000130


	//----- nvinfo : EIATTR_CBANK_PARAM_SIZE
	.align		4
.L_17:
        /*0064*/ 	.byte	0x03, 0x19
        /*0066*/ 	.short	0x001c


	//----- nvinfo : EIATTR_PARAM_CBANK
	.align		4
        /*0068*/ 	.byte	0x04, 0x0a
        /*006a*/ 	.short	(.L_19 - .L_18)
	.align		4
.L_18:
        /*006c*/ 	.word	index@(.nv.constant0._Z11add_vectorsPfS_S_i)
        /*0070*/ 	.short	0x0380
        /*0072*/ 	.short	0x001c


	//----- nvinfo : EIATTR_SW_WAR
	.align		4
.L_19:
        /*0074*/ 	.byte	0x04, 0x36
        /*0076*/ 	.short	(.L_21 - .L_20)
.L_20:
        /*0078*/ 	.word	0x00000008
.L_21:


//--------------------- .nv.callgraph             --------------------------
	.section	.nv.callgraph,"",@"SHT_CUDA_CALLGRAPH"
	.align	4
	.sectionentsize	8
	.align		4
        /*0000*/ 	.word	0x00000000
	.align		4
        /*0004*/ 	.word	0xffffffff
	.align		4
        /*0008*/ 	.word	0x00000000
	.align		4
        /*000c*/ 	.word	0xfffffffe
	.align		4
        /*0010*/ 	.word	0x00000000
	.align		4
        /*0014*/ 	.word	0xfffffffd
	.align		4
        /*0018*/ 	.word	0x00000000
	.align		4
        /*001c*/ 	.word	0xfffffffc


//--------------------- .text._Z11add_vectorsPfS_S_i --------------------------
	.section	.text._Z11add_vectorsPfS_S_i,"ax",@progbits
	.align	128
        .global         _Z11add_vectorsPfS_S_i
        .type           _Z11add_vectorsPfS_S_i,@function
        .size           _Z11add_vectorsPfS_S_i,(.L_x_1 - _Z11add_vectorsPfS_S_i)
        .other          _Z11add_vectorsPfS_S_i,@"STO_CUDA_ENTRY STV_DEFAULT"
_Z11add_vectorsPfS_S_i:
.text._Z11add_vectorsPfS_S_i:
[----:B------:R-:W-:Y:S01]  /*0000*/  LDC R1, c[0x0][0x37c] ;  /* 0x0000df00ff017b82 */ /* 0x000fe20000000800 */
[----:B------:R-:W0:Y:S07]  /*0010*/  S2R R0, SR_TID.X ;  /* 0x0000000000007919 */ /* 0x000e2e0000002100 */
[----:B------:R-:W0:Y:S01]  /*0020*/  S2UR UR4, SR_CTAID.X ;  /* 0x00000000000479c3 */ /* 0x000e220000002500 */
[----:B------:R-:W1:Y:S07]  /*0030*/  LDCU UR5, c[0x0][0x398] ;  /* 0x00007300ff0577ac */ /* 0x000e6e0008000800 */
[----:B------:R-:W0:Y:S02]  /*0040*/  LDC R9, c[0x0][0x360] ;  /* 0x0000d800ff097b82 */ /* 0x000e240000000800 */
[----:B0-----:R-:W-:-:S05]  /*0050*/  IMAD R9, R9, UR4, R0 ;  /* 0x0000000409097c24 */ /* 0x001fca000f8e0200 */
[----:B-1----:R-:W-:-:S13]  /*0060*/  ISETP.GE.AND P0, PT, R9, UR5, PT ;  /* 0x0000000509007c0c */ /* 0x002fda000bf06270 */
[----:B------:R-:W-:Y:S05]  /*0070*/  @P0 EXIT ;  /* 0x000000000000094d */ /* 0x000fea0003800000 */
[----:B------:R-:W0:Y:S01]  /*0080*/  LDC.64 R2, c[0x0][0x388] ;  /* 0x0000e200ff027b82 */ /* 0x000e220000000a00 */
[----:B------:R-:W1:Y:S07]  /*0090*/  LDCU.64 UR4, c[0x0][0x358] ;  /* 0x00006b00ff0477ac */ /* 0x000e6e0008000a00 */
[----:B------:R-:W2:Y:S08]  /*00a0*/  LDC.64 R4, c[0x0][0x390] ;  /* 0x0000e400ff047b82 */ /* 0x000eb00000000a00 */
[----:B------:R-:W3:Y:S01]  /*00b0*/  LDC.64 R6, c[0x0][0x380] ;  /* 0x0000e000ff067b82 */ /* 0x000ee20000000a00 */
[----:B0-----:R-:W-:-:S06]  /*00c0*/  IMAD.WIDE R2, R9, 0x4, R2 ;  /* 0x0000000409027825 */ /* 0x001fcc00078e0202 */
[----:B-1----:R-:W4:Y:S01]  /*00d0*/  LDG.E R2, desc[UR4][R2.64] ;  /* 0x0000000402027981 */ /* 0x002f22000c1e1900 */
[----:B--2---:R-:W-:-:S06]  /*00e0*/  IMAD.WIDE R4, R9, 0x4, R4 ;  /* 0x0000000409047825 */ /* 0x004fcc00078e0204 */
[----:B------:R-:W4:Y:S01]  /*00f0*/  LDG.E R5, desc[UR4][R4.64] ;  /* 0x0000000404057981 */ /* 0x000f22000c1e1900 */
[----:B---3--:R-:W-:-:S04]  /*0100*/  IMAD.WIDE R6, R9, 0x4, R6 ;  /* 0x0000000409067825 */ /* 0x008fc800078e0206 */
[----:B----4-:R-:W-:-:S05]  /*0110*/  FADD R9, R2, R5 ;  /* 0x0000000502097221 */ /* 0x010fca0000000000 */
[----:B------:R-:W-:Y:S01]  /*0120*/  STG.E desc[UR4][R6.64], R9 ;  /* 0x0000000906007986 */ /* 0x000fe2000c101904 */
[----:B------:R-:W-:Y:S05]  /*0130*/  EXIT ;  /* 0x000000000000794d */ /* 0x000fea0003800000 */
.L_x_0:
[----:B------:R-:W-:-:S00]  /*0140*/  BRA `(.L_x_0) ;  /* 0xfffffffc00fc7947 */ /* 0x000fc0000383ffff */
[----:B------:R-:W-:-:S00]  /*0150*/  NOP ;  /* 0x0000000000007918 */ /* 0x000fc00000000000 */
        /* <DEDUP_REMOVED lines=10> */
.L_x_1:


//--------------------- .nv.shared.reserved.0     --------------------------
	.section	.nv.shared.reserved.0,"aw",@nobits
	.weak		__nv_reservedSMEM_offset_0_alias
	.size		__nv_reservedSMEM_offset_0_alias, 0, 64
	.other		__nv_reservedSMEM_offset_0_alias,@"STO_CUDA_RESERVED_SHARED STV_DEFAULT"
__nv_reservedSMEM_offset_0_alias:
	.zero		0
	.zero		64


//--------------------- .nv.constant0._Z11add_vectorsPfS_S_i --------------------------
	.section	.nv.constant0._Z11add_vectorsPfS_S_i,"a",@progbits
	.sectionflags	@""
	.align	4
.nv.constant0._Z11add_vectorsPfS_S_i:
	.zero		924


//--------------------- SYMBOLS --------------------------

	.type		.nv.reservedSmem.offset0,@object
	.size		.nv.reservedSmem.offset0,0x4
